//
// Generated by NVIDIA NVVM Compiler
//
// Compiler Build ID: CL-36424714
// Cuda compilation tools, release 13.0, V13.0.88
// Based on NVVM 20.0.0
//

.version 9.0
.target sm_100
.address_size 64

	// .globl	_Z12layernorm_v1ILi1024EEvPfS0_S0_S0_if
// _ZZ19block_reduce_sum_v2ILi1024EEffE6shared has been demoted

.visible .entry _Z12layernorm_v1ILi1024EEvPfS0_S0_S0_if(
	.param .u64 .ptr .align 1 _Z12layernorm_v1ILi1024EEvPfS0_S0_S0_if_param_0,
	.param .u64 .ptr .align 1 _Z12layernorm_v1ILi1024EEvPfS0_S0_S0_if_param_1,
	.param .u64 .ptr .align 1 _Z12layernorm_v1ILi1024EEvPfS0_S0_S0_if_param_2,
	.param .u64 .ptr .align 1 _Z12layernorm_v1ILi1024EEvPfS0_S0_S0_if_param_3,
	.param .u32 _Z12layernorm_v1ILi1024EEvPfS0_S0_S0_if_param_4,
	.param .f32 _Z12layernorm_v1ILi1024EEvPfS0_S0_S0_if_param_5
)
{


	bar.sync 	0;
	ret;

}
	// .globl	_Z12layernorm_v2ILi1024EEvPfS0_S0_S0_if
.visible .entry _Z12layernorm_v2ILi1024EEvPfS0_S0_S0_if(
	.param .u64 .ptr .align 1 _Z12layernorm_v2ILi1024EEvPfS0_S0_S0_if_param_0,
	.param .u64 .ptr .align 1 _Z12layernorm_v2ILi1024EEvPfS0_S0_S0_if_param_1,
	.param .u64 .ptr .align 1 _Z12layernorm_v2ILi1024EEvPfS0_S0_S0_if_param_2,
	.param .u64 .ptr .align 1 _Z12layernorm_v2ILi1024EEvPfS0_S0_S0_if_param_3,
	.param .u32 _Z12layernorm_v2ILi1024EEvPfS0_S0_S0_if_param_4,
	.param .f32 _Z12layernorm_v2ILi1024EEvPfS0_S0_S0_if_param_5
)
{
	.reg .pred 	%p<13>;
	.reg .b32 	%r<32>;
	.reg .b32 	%f<27>;
	.reg .b64 	%rd<5>;
	// demoted variable
	.shared .align 4 .b8 _ZZ19block_reduce_sum_v2ILi1024EEffE6shared[128];
	ld.param.u64 	%rd1, [_Z12layernorm_v2ILi1024EEvPfS0_S0_S0_if_param_0];
	mov.u32 	%r1, %tid.x;
	mov.u32 	%r3, %ctaid.x;
	shl.b32 	%r4, %r3, 10;
	or.b32  	%r5, %r4, %r1;
	cvta.to.global.u64 	%rd2, %rd1;
	bar.sync 	0;
	mul.wide.u32 	%rd3, %r5, 16;
	add.s64 	%rd4, %rd2, %rd3;
	ld.global.v4.f32 	{%f2, %f3, %f4, %f5}, [%rd4];
	add.f32 	%f6, %f2, %f3;
	add.f32 	%f7, %f6, %f4;
	add.f32 	%f8, %f7, %f5;
	and.b32  	%r2, %r1, 31;
	mov.b32 	%r6, %f8;
	shfl.sync.bfly.b32	%r7|%p1, %r6, 16, 31, -1;
	mov.b32 	%f9, %r7;
	add.f32 	%f10, %f8, %f9;
	mov.b32 	%r8, %f10;
	shfl.sync.bfly.b32	%r9|%p2, %r8, 8, 31, -1;
	mov.b32 	%f11, %r9;
	add.f32 	%f12, %f10, %f11;
	mov.b32 	%r10, %f12;
	shfl.sync.bfly.b32	%r11|%p3, %r10, 4, 31, -1;
	mov.b32 	%f13, %r11;
	add.f32 	%f14, %f12, %f13;
	mov.b32 	%r12, %f14;
	shfl.sync.bfly.b32	%r13|%p4, %r12, 2, 31, -1;
	mov.b32 	%f15, %r13;
	add.f32 	%f16, %f14, %f15;
	mov.b32 	%r14, %f16;
	shfl.sync.bfly.b32	%r15|%p5, %r14, 1, 31, -1;
	mov.b32 	%f17, %r15;
	add.f32 	%f1, %f16, %f17;
	setp.ne.s32 	%p6, %r2, 0;
	@%p6 bra 	$L__BB1_2;
	shr.u32 	%r16, %r1, 3;
	mov.u32 	%r17, _ZZ19block_reduce_sum_v2ILi1024EEffE6shared;
	add.s32 	%r18, %r17, %r16;
	st.shared.f32 	[%r18], %f1;
$L__BB1_2:
	bar.sync 	0;
	setp.gt.u32 	%p7, %r1, 31;
	@%p7 bra 	$L__BB1_4;
	shl.b32 	%r19, %r2, 2;
	mov.u32 	%r20, _ZZ19block_reduce_sum_v2ILi1024EEffE6shared;
	add.s32 	%r21, %r20, %r19;
	ld.shared.f32 	%f18, [%r21];
	mov.b32 	%r22, %f18;
	shfl.sync.bfly.b32	%r23|%p8, %r22, 16, 31, -1;
	mov.b32 	%f19, %r23;
	add.f32 	%f20, %f18, %f19;
	mov.b32 	%r24, %f20;
	shfl.sync.bfly.b32	%r25|%p9, %r24, 8, 31, -1;
	mov.b32 	%f21, %r25;
	add.f32 	%f22, %f20, %f21;
	mov.b32 	%r26, %f22;
	shfl.sync.bfly.b32	%r27|%p10, %r26, 4, 31, -1;
	mov.b32 	%f23, %r27;
	add.f32 	%f24, %f22, %f23;
	mov.b32 	%r28, %f24;
	shfl.sync.bfly.b32	%r29|%p11, %r28, 2, 31, -1;
	mov.b32 	%f25, %r29;
	add.f32 	%f26, %f24, %f25;
	mov.b32 	%r30, %f26;
	shfl.sync.bfly.b32	%r31|%p12, %r30, 1, 31, -1;
$L__BB1_4:
	ret;

}


// ===== COMPILED SASS (sm_100) =====

	.target	sm_100

	.elftype	@"ET_EXEC"


//--------------------- .note.nv.tkinfo           --------------------------
	.section	.note.nv.tkinfo,"",@"SHT_NOTE"
	.sectionflags	@"SHF_NOTE_NV_TKINFO"
	.tkinfo
        /*0018*/ 	.word	0x00000002
        /*0030*/ 	.string	""
        /*0030*/ 	.string	"ptxas"
        /*0030*/ 	.string	"Cuda compilation tools, release 13.0, V13.0.88"
        /*0030*/ 	.string	"Build cuda_13.0.r13.0/compiler.36424714_0"
        /*0030*/ 	.string	"-arch sm_100 -m 64 "



//--------------------- .note.nv.cuinfo           --------------------------
	.section	.note.nv.cuinfo,"",@"SHT_NOTE"
	.sectionflags	@"SHF_NOTE_NV_CUINFO"
        /*0018*/ 	.short	0x0002
        /*001a*/ 	.short	0x0064
        /*001c*/ 	.short	0x0082
	.zero		2


//--------------------- .nv.info                  --------------------------
	.section	.nv.info,"",@"SHT_CUDA_INFO"
	.align	4


	//----- nvinfo : EIATTR_REGCOUNT
	.align		4
        /*0000*/ 	.byte	0x04, 0x2f
        /*0002*/ 	.short	(.L_1 - .L_0)
	.align		4
.L_0:
        /*0004*/ 	.word	index@(_Z12layernorm_v1ILi1024EEvPfS0_S0_S0_if)
        /*0008*/ 	.word	0x00000004


	//----- nvinfo : EIATTR_FRAME_SIZE
	.align		4
.L_1:
        /*000c*/ 	.byte	0x04, 0x11
        /*000e*/ 	.short	(.L_3 - .L_2)
	.align		4
.L_2:
        /*0010*/ 	.word	index@(_Z12layernorm_v1ILi1024EEvPfS0_S0_S0_if)
        /*0014*/ 	.word	0x00000000


	//----- nvinfo : EIATTR_REGCOUNT
	.align		4
.L_3:
        /*0018*/ 	.byte	0x04, 0x2f
        /*001a*/ 	.short	(.L_5 - .L_4)
	.align		4
.L_4:
        /*001c*/ 	.word	index@(_Z12layernorm_v2ILi1024EEvPfS0_S0_S0_if)
        /*0020*/ 	.word	0x0000000e


	//----- nvinfo : EIATTR_FRAME_SIZE
	.align		4
.L_5:
        /*0024*/ 	.byte	0x04, 0x11
        /*0026*/ 	.short	(.L_7 - .L_6)
	.align		4
.L_6:
        /*0028*/ 	.word	index@(_Z12layernorm_v2ILi1024EEvPfS0_S0_S0_if)
        /*002c*/ 	.word	0x00000000


	//----- nvinfo : EIATTR_MIN_STACK_SIZE
	.align		4
.L_7:
        /*0030*/ 	.byte	0x04, 0x12
        /*0032*/ 	.short	(.L_9 - .L_8)
	.align		4
.L_8:
        /*0034*/ 	.word	index@(_Z12layernorm_v2ILi1024EEvPfS0_S0_S0_if)
        /*0038*/ 	.word	0x00000000


	//----- nvinfo : EIATTR_MIN_STACK_SIZE
	.align		4
.L_9:
        /*003c*/ 	.byte	0x04, 0x12
        /*003e*/ 	.short	(.L_11 - .L_10)
	.align		4
.L_10:
        /*0040*/ 	.word	index@(_Z12layernorm_v1ILi1024EEvPfS0_S0_S0_if)
        /*0044*/ 	.word	0x00000000
.L_11:


//--------------------- .nv.compat                --------------------------
	.section	.nv.compat,"",@"SHT_CUDA_COMPAT_INFO"
	.align	4
        /*0000*/ 	.byte	0x02, 0x09, 0x00, 0x00, 0x02, 0x02, 0x01, 0x00, 0x02, 0x05, 0x05, 0x00, 0x03, 0x07, 0x01, 0x01
        /*0010*/ 	.byte	0x02, 0x03, 0x00, 0x00, 0x02, 0x06, 0x01, 0x00, 0x04, 0x0b, 0x08, 0x00, 0x09, 0x00, 0x00, 0x00
        /*0020*/ 	.byte	0x00, 0x00, 0x00, 0x00


//--------------------- .nv.info._Z12layernorm_v2ILi1024EEvPfS0_S0_S0_if --------------------------
	.section	.nv.info._Z12layernorm_v2ILi1024EEvPfS0_S0_S0_if,"",@"SHT_CUDA_INFO"
	.sectionflags	@""
	.align	4


	//----- nvinfo : EIATTR_CUDA_API_VERSION
	.align		4
        /*0000*/ 	.byte	0x04, 0x37
        /*0002*/ 	.short	(.L_13 - .L_12)
.L_12:
        /*0004*/ 	.word	0x00000082


	//----- nvinfo : EIATTR_KPARAM_INFO
	.align		4
.L_13:
        /*0008*/ 	.byte	0x04, 0x17
        /*000a*/ 	.short	(.L_15 - .L_14)
.L_14:
        /*000c*/ 	.word	0x00000000
        /*0010*/ 	.short	0x0005
        /*0012*/ 	.short	0x0024
        /*0014*/ 	.byte	0x00, 0xf0, 0x11, 0x00


	//----- nvinfo : EIATTR_KPARAM_INFO
	.align		4
.L_15:
        /*0018*/ 	.byte	0x04, 0x17
        /*001a*/ 	.short	(.L_17 - .L_16)
.L_16:
        /*001c*/ 	.word	0x00000000
        /*0020*/ 	.short	0x0004
        /*0022*/ 	.short	0x0020
        /*0024*/ 	.byte	0x00, 0xf0, 0x11, 0x00


	//----- nvinfo : EIATTR_KPARAM_INFO
	.align		4
.L_17:
        /*0028*/ 	.byte	0x04, 0x17
        /*002a*/ 	.short	(.L_19 - .L_18)
.L_18:
        /*002c*/ 	.word	0x00000000
        /*0030*/ 	.short	0x0003
        /*0032*/ 	.short	0x0018
        /*0034*/ 	.byte	0x00, 0xf5, 0x21, 0x00


	//----- nvinfo : EIATTR_KPARAM_INFO
	.align		4
.L_19:
        /*0038*/ 	.byte	0x04, 0x17
        /*003a*/ 	.short	(.L_21 - .L_20)
.L_20:
        /*003c*/ 	.word	0x00000000
        /*0040*/ 	.short	0x0002
        /*0042*/ 	.short	0x0010
        /*0044*/ 	.byte	0x00, 0xf5, 0x21, 0x00


	//----- nvinfo : EIATTR_KPARAM_INFO
	.align		4
.L_21:
        /*0048*/ 	.byte	0x04, 0x17
        /*004a*/ 	.short	(.L_23 - .L_22)
.L_22:
        /*004c*/ 	.word	0x00000000
        /*0050*/ 	.short	0x0001
        /*0052*/ 	.short	0x0008
        /*0054*/ 	.byte	0x00, 0xf5, 0x21, 0x00


	//----- nvinfo : EIATTR_KPARAM_INFO
	.align		4
.L_23:
        /*0058*/ 	.byte	0x04, 0x17
        /*005a*/ 	.short	(.L_25 - .L_24)
.L_24:
        /*005c*/ 	.word	0x00000000
        /*0060*/ 	.short	0x0000
        /*0062*/ 	.short	0x0000
        /*0064*/ 	.byte	0x00, 0xf5, 0x21, 0x00


	//----- nvinfo : EIATTR_SPARSE_MMA_MASK
	.align		4
.L_25:
        /*0068*/ 	.byte	0x03, 0x50
        /*006a*/ 	.short	0x0000


	//----- nvinfo : EIATTR_MAXREG_COUNT
	.align		4
        /*006c*/ 	.byte	0x03, 0x1b
        /*006e*/ 	.short	0x00ff


	//----- nvinfo : EIATTR_NUM_BARRIERS
	.align		4
        /*0070*/ 	.byte	0x02, 0x4c
        /*0072*/ 	.byte	0x01
	.zero		1


	//----- nvinfo : EIATTR_MERCURY_ISA_VERSION
	.align		4
        /*0074*/ 	.byte	0x03, 0x5f
        /*0076*/ 	.short	0x0101


	//----- nvinfo : EIATTR_COOP_GROUP_MASK_REGIDS
	.align		4
        /*0078*/ 	.byte	0x04, 0x29
        /*007a*/ 	.short	(.L_27 - .L_26)


	//   ....[0]....
.L_26:
        /*007c*/ 	.word	0xffffffff


	//   ....[1]....
        /*0080*/ 	.word	0xffffffff


	//   ....[2]....
        /*0084*/ 	.word	0xffffffff


	//   ....[3]....
        /*0088*/ 	.word	0xffffffff


	//   ....[4]....
        /*008c*/ 	.word	0xffffffff


	//----- nvinfo : EIATTR_COOP_GROUP_INSTR_OFFSETS
	.align		4
.L_27:
        /*0090*/ 	.byte	0x04, 0x28
        /*0092*/ 	.short	(.L_29 - .L_28)


	//   ....[0]....
.L_28:
        /*0094*/ 	.word	0x00000120


	//   ....[1]....
        /*0098*/ 	.word	0x00000140


	//   ....[2]....
        /*009c*/ 	.word	0x00000160


	//   ....[3]....
        /*00a0*/ 	.word	0x00000180


	//   ....[4]....
        /*00a4*/ 	.word	0x000001a0


	//----- nvinfo : EIATTR_VRC_CTA_INIT_COUNT
	.align		4
.L_29:
        /*00a8*/ 	.byte	0x02, 0x4a
	.zero		1
	.zero		1


	//----- nvinfo : EIATTR_EXIT_INSTR_OFFSETS
	.align		4
        /*00ac*/ 	.byte	0x04, 0x1c
        /*00ae*/ 	.short	(.L_31 - .L_30)


	//   ....[0]....
.L_30:
        /*00b0*/ 	.word	0x000001e0


	//----- nvinfo : EIATTR_CBANK_PARAM_SIZE
	.align		4
.L_31:
        /*00b4*/ 	.byte	0x03, 0x19
        /*00b6*/ 	.short	0x0028


	//----- nvinfo : EIATTR_PARAM_CBANK
	.align		4
        /*00b8*/ 	.byte	0x04, 0x0a
        /*00ba*/ 	.short	(.L_33 - .L_32)
	.align		4
.L_32:
        /*00bc*/ 	.word	index@(.nv.constant0._Z12layernorm_v2ILi1024EEvPfS0_S0_S0_if)
        /*00c0*/ 	.short	0x0380
        /*00c2*/ 	.short	0x0028


	//----- nvinfo : EIATTR_SW_WAR
	.align		4
.L_33:
        /*00c4*/ 	.byte	0x04, 0x36
        /*00c6*/ 	.short	(.L_35 - .L_34)
.L_34:
        /*00c8*/ 	.word	0x00000008
.L_35:


//--------------------- .nv.info._Z12layernorm_v1ILi1024EEvPfS0_S0_S0_if --------------------------
	.section	.nv.info._Z12layernorm_v1ILi1024EEvPfS0_S0_S0_if,"",@"SHT_CUDA_INFO"
	.sectionflags	@""
	.align	4


	//----- nvinfo : EIATTR_CUDA_API_VERSION
	.align		4
        /*0000*/ 	.byte	0x04, 0x37
        /*0002*/ 	.short	(.L_37 - .L_36)
.L_36:
        /*0004*/ 	.word	0x00000082


	//----- nvinfo : EIATTR_KPARAM_INFO
	.align		4
.L_37:
        /*0008*/ 	.byte	0x04, 0x17
        /*000a*/ 	.short	(.L_39 - .L_38)
.L_38:
        /*000c*/ 	.word	0x00000000
        /*0010*/ 	.short	0x0005
        /*0012*/ 	.short	0x0024
        /*0014*/ 	.byte	0x00, 0xf0, 0x11, 0x00


	//----- nvinfo : EIATTR_KPARAM_INFO
	.align		4
.L_39:
        /*0018*/ 	.byte	0x04, 0x17
        /*001a*/ 	.short	(.L_41 - .L_40)
.L_40:
        /*001c*/ 	.word	0x00000000
        /*0020*/ 	.short	0x0004
        /*0022*/ 	.short	0x0020
        /*0024*/ 	.byte	0x00, 0xf0, 0x11, 0x00


	//----- nvinfo : EIATTR_KPARAM_INFO
	.align		4
.L_41:
        /*0028*/ 	.byte	0x04, 0x17
        /*002a*/ 	.short	(.L_43 - .L_42)
.L_42:
        /*002c*/ 	.word	0x00000000
        /*0030*/ 	.short	0x0003
        /*0032*/ 	.short	0x0018
        /*0034*/ 	.byte	0x00, 0xf5, 0x21, 0x00


	//----- nvinfo : EIATTR_KPARAM_INFO
	.align		4
.L_43:
        /*0038*/ 	.byte	0x04, 0x17
        /*003a*/ 	.short	(.L_45 - .L_44)
.L_44:
        /*003c*/ 	.word	0x00000000
        /*0040*/ 	.short	0x0002
        /*0042*/ 	.short	0x0010
        /*0044*/ 	.byte	0x00, 0xf5, 0x21, 0x00


	//----- nvinfo : EIATTR_KPARAM_INFO
	.align		4
.L_45:
        /*0048*/ 	.byte	0x04, 0x17
        /*004a*/ 	.short	(.L_47 - .L_46)
.L_46:
        /*004c*/ 	.word	0x00000000
        /*0050*/ 	.short	0x0001
        /*0052*/ 	.short	0x0008
        /*0054*/ 	.byte	0x00, 0xf5, 0x21, 0x00


	//----- nvinfo : EIATTR_KPARAM_INFO
	.align		4
.L_47:
        /*0058*/ 	.byte	0x04, 0x17
        /*005a*/ 	.short	(.L_49 - .L_48)
.L_48:
        /*005c*/ 	.word	0x00000000
        /*0060*/ 	.short	0x0000
        /*0062*/ 	.short	0x0000
        /*0064*/ 	.byte	0x00, 0xf5, 0x21, 0x00


	//----- nvinfo : EIATTR_SPARSE_MMA_MASK
	.align		4
.L_49:
        /*0068*/ 	.byte	0x03, 0x50
        /*006a*/ 	.short	0x0000


	//----- nvinfo : EIATTR_MAXREG_COUNT
	.align		4
        /*006c*/ 	.byte	0x03, 0x1b
        /*006e*/ 	.short	0x00ff


	//----- nvinfo : EIATTR_NUM_BARRIERS
	.align		4
        /*0070*/ 	.byte	0x02, 0x4c
        /*0072*/ 	.byte	0x01
	.zero		1


	//----- nvinfo : EIATTR_MERCURY_ISA_VERSION
	.align		4
        /*0074*/ 	.byte	0x03, 0x5f
        /*0076*/ 	.short	0x0101


	//----- nvinfo : EIATTR_VRC_CTA_INIT_COUNT
	.align		4
        /*0078*/ 	.byte	0x02, 0x4a
	.zero		1
	.zero		1


	//----- nvinfo : EIATTR_EXIT_INSTR_OFFSETS
	.align		4
        /*007c*/ 	.byte	0x04, 0x1c
        /*007e*/ 	.short	(.L_51 - .L_50)


	//   ....[0]....
.L_50:
        /*0080*/ 	.word	0x00000020


	//----- nvinfo : EIATTR_CBANK_PARAM_SIZE
	.align		4
.L_51:
        /*0084*/ 	.byte	0x03, 0x19
        /*0086*/ 	.short	0x0028


	//----- nvinfo : EIATTR_PARAM_CBANK
	.align		4
        /*0088*/ 	.byte	0x04, 0x0a
        /*008a*/ 	.short	(.L_53 - .L_52)
	.align		4
.L_52:
        /*008c*/ 	.word	index@(.nv.constant0._Z12layernorm_v1ILi1024EEvPfS0_S0_S0_if)
        /*0090*/ 	.short	0x0380
        /*0092*/ 	.short	0x0028


	//----- nvinfo : EIATTR_SW_WAR
	.align		4
.L_53:
        /*0094*/ 	.byte	0x04, 0x36
        /*0096*/ 	.short	(.L_55 - .L_54)
.L_54:
        /*0098*/ 	.word	0x00000008
.L_55:


//--------------------- .nv.callgraph             --------------------------
	.section	.nv.callgraph,"",@"SHT_CUDA_CALLGRAPH"
	.align	4
	.sectionentsize	8
	.align		4
        /*0000*/ 	.word	0x00000000
	.align		4
        /*0004*/ 	.word	0xffffffff
	.align		4
        /*0008*/ 	.word	0x00000000
	.align		4
        /*000c*/ 	.word	0xfffffffe
	.align		4
        /*0010*/ 	.word	0x00000000
	.align		4
        /*0014*/ 	.word	0xfffffffd
	.align		4
        /*0018*/ 	.word	0x00000000
	.align		4
        /*001c*/ 	.word	0xfffffffc


//--------------------- .text._Z12layernorm_v2ILi1024EEvPfS0_S0_S0_if --------------------------
	.section	.text._Z12layernorm_v2ILi1024EEvPfS0_S0_S0_if,"ax",@progbits
	.align	128
        .global         _Z12layernorm_v2ILi1024EEvPfS0_S0_S0_if
        .type           _Z12layernorm_v2ILi1024EEvPfS0_S0_S0_if,@function
        .size           _Z12layernorm_v2ILi1024EEvPfS0_S0_S0_if,(.L_x_2 - _Z12layernorm_v2ILi1024EEvPfS0_S0_S0_if)
        .other          _Z12layernorm_v2ILi1024EEvPfS0_S0_S0_if,@"STO_CUDA_ENTRY STV_DEFAULT"
_Z12layernorm_v2ILi1024EEvPfS0_S0_S0_if:
.text._Z12layernorm_v2ILi1024EEvPfS0_S0_S0_if:
[----:B------:R-:W-:Y:S01]  /*0000*/  LDC R1, c[0x0][0x37c] ;  /* 0x0000df00ff017b82 */ /* 0x000fe20000000800 */
[----:B------:R-:W0:Y:S07]  /*0010*/  S2R R11, SR_TID.X ;  /* 0x00000000000b7919 */ /* 0x000e2e0000002100 */
[----:B------:R-:W1:Y:S01]  /*0020*/  S2UR UR4, SR_CTAID.X ;  /* 0x00000000000479c3 */ /* 0x000e620000002500 */
[----:B------:R-:W2:Y:S07]  /*0030*/  LDCU.64 UR6, c[0x0][0x358] ;  /* 0x00006b00ff0677ac */ /* 0x000eae0008000a00 */
[----:B------:R-:W-:Y:S08]  /*0040*/  BAR.SYNC.DEFER_BLOCKING 0x0 ;  /* 0x0000000000007b1d */ /* 0x000ff00000010000 */
[----:B------:R-:W3:Y:S01]  /*0050*/  LDC.64 R2, c[0x0][0x380] ;  /* 0x0000e000ff027b82 */ /* 0x000ee20000000a00 */
[----:B-1----:R-:W-:-:S06]  /*0060*/  USHF.L.U32 UR4, UR4, 0xa, URZ ;  /* 0x0000000a04047899 */ /* 0x002fcc00080006ff */
[----:B0-----:R-:W-:-:S05]  /*0070*/  LOP3.LUT R5, R11, UR4, RZ, 0xfc, !PT ;  /* 0x000000040b057c12 */ /* 0x001fca000f8efcff */
[----:B---3--:R-:W-:-:S05]  /*0080*/  IMAD.WIDE.U32 R2, R5, 0x10, R2 ;  /* 0x0000001005027825 */ /* 0x008fca00078e0002 */
[----:B--2---:R0:W2:Y:S01]  /*0090*/  LDG.E.128 R4, desc[UR6][R2.64] ;  /* 0x0000000602047981 */ /* 0x0040a2000c1e1d00 */
[----:B------:R-:W-:-:S13]  /*00a0*/  LOP3.LUT P0, RZ, R11, 0x1f, RZ, 0xc0, !PT ;  /* 0x0000001f0bff7812 */ /* 0x000fda000780c0ff */
[----:B------:R-:W1:Y:S01]  /*00b0*/  @!P0 S2R R9, SR_CgaCtaId ;  /* 0x0000000000098919 */ /* 0x000e620000008800 */
[----:B0-----:R-:W-:-:S04]  /*00c0*/  @!P0 MOV R2, 0x400 ;  /* 0x0000040000028802 */ /* 0x001fc80000000f00 */
[----:B-1----:R-:W-:-:S04]  /*00d0*/  @!P0 LEA R2, R9, R2, 0x18 ;  /* 0x0000000209028211 */ /* 0x002fc800078ec0ff */
[----:B------:R-:W-:Y:S01]  /*00e0*/  @!P0 LEA.HI R2, R11, R2, RZ, 0x1d ;  /* 0x000000020b028211 */ /* 0x000fe200078fe8ff */
[----:B--2---:R-:W-:-:S04]  /*00f0*/  FADD R5, R4, R5 ;  /* 0x0000000504057221 */ /* 0x004fc80000000000 */
[----:B------:R-:W-:-:S04]  /*0100*/  FADD R6, R6, R5 ;  /* 0x0000000506067221 */ /* 0x000fc80000000000 */
[----:B------:R-:W-:-:S05]  /*0110*/  FADD R6, R7, R6 ;  /* 0x0000000607067221 */ /* 0x000fca0000000000 */
[----:B------:R-:W0:Y:S02]  /*0120*/  SHFL.BFLY PT, R5, R6, 0x10, 0x1f ;  /* 0x0e001f0006057f89 */ /* 0x000e2400000e0000 */
[----:B0-----:R-:W-:-:S05]  /*0130*/  FADD R5, R6, R5 ;  /* 0x0000000506057221 */ /* 0x001fca0000000000 */
        /* <DEDUP_REMOVED lines=8> */
[----:B------:R-:W-:Y:S01]  /*01c0*/  @!P0 STS [R2], R3 ;  /* 0x0000000302008388 */ /* 0x000fe20000000800 */
[----:B------:R-:W-:Y:S06]  /*01d0*/  BAR.SYNC.DEFER_BLOCKING 0x0 ;  /* 0x0000000000007b1d */ /* 0x000fec0000010000 */
[----:B------:R-:W-:Y:S05]  /*01e0*/  EXIT ;  /* 0x000000000000794d */ /* 0x000fea0003800000 */
.L_x_0:
[----:B------:R-:W-:-:S00]  /*01f0*/  BRA `(.L_x_0) ;  /* 0xfffffffc00fc7947 */ /* 0x000fc0000383ffff */
[----:B------:R-:W-:-:S00]  /*0200*/  NOP ;  /* 0x0000000000007918 */ /* 0x000fc00000000000 */
[----:B------:R-:W-:-:S00]  /*0210*/  NOP ;  /* 0x0000000000007918 */ /* 0x000fc00000000000 */
[----:B------:R-:W-:-:S00]  /*0220*/  NOP ;  /* 0x0000000000007918 */ /* 0x000fc00000000000 */
[----:B------:R-:W-:-:S00]  /*0230*/  NOP ;  /* 0x0000000000007918 */ /* 0x000fc00000000000 */
[----:B------:R-:W-:-:S00]  /*0240*/  NOP ;  /* 0x0000000000007918 */ /* 0x000fc00000000000 */
[----:B------:R-:W-:-:S00]  /*0250*/  NOP ;  /* 0x0000000000007918 */ /* 0x000fc00000000000 */
[----:B------:R-:W-:-:S00]  /*0260*/  NOP ;  /* 0x0000000000007918 */ /* 0x000fc00000000000 */
[----:B------:R-:W-:-:S00]  /*0270*/  NOP ;  /* 0x0000000000007918 */ /* 0x000fc00000000000 */
.L_x_2:


//--------------------- .text._Z12layernorm_v1ILi1024EEvPfS0_S0_S0_if --------------------------
	.section	.text._Z12layernorm_v1ILi1024EEvPfS0_S0_S0_if,"ax",@progbits
	.align	128
        .global         _Z12layernorm_v1ILi1024EEvPfS0_S0_S0_if
        .type           _Z12layernorm_v1ILi1024EEvPfS0_S0_S0_if,@function
        .size           _Z12layernorm_v1ILi1024EEvPfS0_S0_S0_if,(.L_x_3 - _Z12layernorm_v1ILi1024EEvPfS0_S0_S0_if)
        .other          _Z12layernorm_v1ILi1024EEvPfS0_S0_S0_if,@"STO_CUDA_ENTRY STV_DEFAULT"
_Z12layernorm_v1ILi1024EEvPfS0_S0_S0_if:
.text._Z12layernorm_v1ILi1024EEvPfS0_S0_S0_if:
[----:B------:R-:W-:Y:S08]  /*0000*/  LDC R1, c[0x0][0x37c] ;  /* 0x0000df00ff017b82 */ /* 0x000ff00000000800 */
[----:B------:R-:W-:Y:S06]  /*0010*/  BAR.SYNC.DEFER_BLOCKING 0x0 ;  /* 0x0000000000007b1d */ /* 0x000fec0000010000 */
[----:B------:R-:W-:Y:S05]  /*0020*/  EXIT ;  /* 0x000000000000794d */ /* 0x000fea0003800000 */
.L_x_1:
        /* <DEDUP_REMOVED lines=13> */
.L_x_3:


//--------------------- .nv.shared._Z12layernorm_v2ILi1024EEvPfS0_S0_S0_if --------------------------
	.section	.nv.shared._Z12layernorm_v2ILi1024EEvPfS0_S0_S0_if,"aw",@nobits
	.sectionflags	@""
	.align	4
.nv.shared._Z12layernorm_v2ILi1024EEvPfS0_S0_S0_if:
	.zero		1152


//--------------------- .nv.shared.reserved.0     --------------------------
	.section	.nv.shared.reserved.0,"aw",@nobits
	.weak		__nv_reservedSMEM_offset_0_alias
	.size		__nv_reservedSMEM_offset_0_alias, 0, 64
	.other		__nv_reservedSMEM_offset_0_alias,@"STO_CUDA_RESERVED_SHARED STV_DEFAULT"
__nv_reservedSMEM_offset_0_alias:
	.zero		0
	.zero		64


//--------------------- .nv.constant0._Z12layernorm_v2ILi1024EEvPfS0_S0_S0_if --------------------------
	.section	.nv.constant0._Z12layernorm_v2ILi1024EEvPfS0_S0_S0_if,"a",@progbits
	.sectionflags	@""
	.align	4
.nv.constant0._Z12layernorm_v2ILi1024EEvPfS0_S0_S0_if:
	.zero		936


//--------------------- .nv.constant0._Z12layernorm_v1ILi1024EEvPfS0_S0_S0_if --------------------------
	.section	.nv.constant0._Z12layernorm_v1ILi1024EEvPfS0_S0_S0_if,"a",@progbits
	.sectionflags	@""
	.align	4
.nv.constant0._Z12layernorm_v1ILi1024EEvPfS0_S0_S0_if:
	.zero		936


//--------------------- SYMBOLS --------------------------

	.type		.nv.reservedSmem.offset0,@object
	.size		.nv.reservedSmem.offset0,0x4
	.type		.nv.reservedSmem.cap,@object
	.size		.nv.reservedSmem.cap,0x4
